//
// Generated by NVIDIA NVVM Compiler
//
// Compiler Build ID: CL-36424714
// Cuda compilation tools, release 13.0, V13.0.88
// Based on NVVM 20.0.0
//

.version 9.0
.target sm_100
.address_size 64

	// .globl	_Z7kernel2PfS_S_jjff

.visible .entry _Z7kernel2PfS_S_jjff(
	.param .u64 .ptr .align 1 _Z7kernel2PfS_S_jjff_param_0,
	.param .u64 .ptr .align 1 _Z7kernel2PfS_S_jjff_param_1,
	.param .u64 .ptr .align 1 _Z7kernel2PfS_S_jjff_param_2,
	.param .u32 _Z7kernel2PfS_S_jjff_param_3,
	.param .u32 _Z7kernel2PfS_S_jjff_param_4,
	.param .f32 _Z7kernel2PfS_S_jjff_param_5,
	.param .f32 _Z7kernel2PfS_S_jjff_param_6
)
{
	.reg .pred 	%p<6>;
	.reg .b32 	%r<14>;
	.reg .b32 	%f<46>;
	.reg .b64 	%rd<11>;

	ld.param.u64 	%rd1, [_Z7kernel2PfS_S_jjff_param_0];
	ld.param.u64 	%rd2, [_Z7kernel2PfS_S_jjff_param_1];
	ld.param.u64 	%rd3, [_Z7kernel2PfS_S_jjff_param_2];
	ld.param.f32 	%f1, [_Z7kernel2PfS_S_jjff_param_6];
	cvta.to.global.u64 	%rd4, %rd3;
	cvta.to.global.u64 	%rd5, %rd1;
	cvta.to.global.u64 	%rd6, %rd2;
	mov.u32 	%r1, %ctaid.x;
	mov.u32 	%r2, %ntid.x;
	mov.u32 	%r3, %tid.x;
	mov.u32 	%r4, %ctaid.y;
	mov.u32 	%r5, %ntid.y;
	mov.u32 	%r6, %tid.y;
	mad.lo.s32 	%r7, %r4, %r5, %r6;
	mov.u32 	%r8, %nctaid.x;
	mad.lo.s32 	%r9, %r7, %r8, %r1;
	mad.lo.s32 	%r10, %r9, %r2, %r3;
	shl.b32 	%r11, %r10, 2;
	mul.wide.u32 	%rd7, %r11, 4;
	add.s64 	%rd8, %rd6, %rd7;
	ld.global.f32 	%f2, [%rd8];
	add.s64 	%rd9, %rd5, %rd7;
	ld.global.f32 	%f3, [%rd9];
	sub.f32 	%f4, %f3, %f2;
	fma.rn.f32 	%f5, %f1, %f4, %f2;
	ld.global.f32 	%f6, [%rd8+8];
	ld.global.f32 	%f7, [%rd9+8];
	sub.f32 	%f8, %f7, %f6;
	fma.rn.f32 	%f9, %f1, %f8, %f6;
	add.s64 	%rd10, %rd4, %rd7;
	st.global.f32 	[%rd10], %f5;
	mov.b32 	%r12, 0;
	st.global.u32 	[%rd10+4], %r12;
	st.global.f32 	[%rd10+8], %f9;
	ld.global.f32 	%f10, [%rd9];
	ld.global.f32 	%f11, [%rd8];
	sub.f32 	%f12, %f10, %f11;
	ld.global.f32 	%f13, [%rd9+8];
	ld.global.f32 	%f14, [%rd8+8];
	sub.f32 	%f15, %f13, %f14;
	abs.f32 	%f16, %f15;
	abs.f32 	%f17, %f12;
	setp.gt.f32 	%p1, %f17, %f16;
	selp.f32 	%f18, %f17, %f16, %p1;
	selp.f32 	%f19, %f16, %f17, %p1;
	div.rn.f32 	%f20, %f19, %f18;
	mul.f32 	%f21, %f20, %f20;
	fma.rn.f32 	%f22, %f21, 0f3B33710B, 0fBC807748;
	fma.rn.f32 	%f23, %f22, %f21, 0f3D2CDAB2;
	fma.rn.f32 	%f24, %f23, %f21, 0fBD992D10;
	fma.rn.f32 	%f25, %f24, %f21, 0f3DD9EA6C;
	fma.rn.f32 	%f26, %f25, %f21, 0fBE117CB1;
	fma.rn.f32 	%f27, %f26, %f21, 0f3E4CBCE0;
	fma.rn.f32 	%f28, %f27, %f21, 0fBEAAAA7D;
	mul.f32 	%f29, %f21, %f28;
	fma.rn.f32 	%f30, %f29, %f20, %f20;
	neg.f32 	%f31, %f30;
	fma.rn.f32 	%f32, 0f3F6EE581, 0f3FD774EB, %f31;
	selp.f32 	%f33, %f32, %f30, %p1;
	selp.f32 	%f34, 0f3F6EE581, 0f3FEEE581, %p1;
	selp.f32 	%f35, %f30, %f31, %p1;
	mov.b32 	%r13, %f15;
	fma.rn.f32 	%f36, %f34, 0f3FD774EB, %f35;
	setp.lt.s32 	%p2, %r13, 0;
	selp.f32 	%f37, %f36, %f33, %p2;
	add.f32 	%f38, %f17, %f16;
	setp.eq.f32 	%p3, %f18, 0f00000000;
	selp.f32 	%f39, 0f40490FDB, 0f00000000, %p2;
	setp.eq.f32 	%p4, %f16, %f17;
	selp.f32 	%f40, 0f4016CBE4, 0f3F490FDB, %p2;
	selp.f32 	%f41, %f40, %f37, %p4;
	selp.f32 	%f42, %f39, %f41, %p3;
	abs.f32 	%f43, %f38;
	setp.nan.f32 	%p5, %f43, %f43;
	copysign.f32 	%f44, %f12, %f42;
	selp.f32 	%f45, %f38, %f44, %p5;
	st.global.f32 	[%rd10+12], %f45;
	ret;

}
	// .globl	_Z18mpi_on_node_kernelPfS_S_P6float4S1_fif
.visible .entry _Z18mpi_on_node_kernelPfS_S_P6float4S1_fif(
	.param .u64 .ptr .align 1 _Z18mpi_on_node_kernelPfS_S_P6float4S1_fif_param_0,
	.param .u64 .ptr .align 1 _Z18mpi_on_node_kernelPfS_S_P6float4S1_fif_param_1,
	.param .u64 .ptr .align 1 _Z18mpi_on_node_kernelPfS_S_P6float4S1_fif_param_2,
	.param .u64 .ptr .align 1 _Z18mpi_on_node_kernelPfS_S_P6float4S1_fif_param_3,
	.param .u64 .ptr .align 1 _Z18mpi_on_node_kernelPfS_S_P6float4S1_fif_param_4,
	.param .f32 _Z18mpi_on_node_kernelPfS_S_P6float4S1_fif_param_5,
	.param .u32 _Z18mpi_on_node_kernelPfS_S_P6float4S1_fif_param_6,
	.param .f32 _Z18mpi_on_node_kernelPfS_S_P6float4S1_fif_param_7
)
{
	.reg .pred 	%p<7>;
	.reg .b32 	%r<16>;
	.reg .b32 	%f<69>;
	.reg .b64 	%rd<20>;

	ld.param.u64 	%rd5, [_Z18mpi_on_node_kernelPfS_S_P6float4S1_fif_param_0];
	ld.param.u64 	%rd6, [_Z18mpi_on_node_kernelPfS_S_P6float4S1_fif_param_1];
	ld.param.u64 	%rd3, [_Z18mpi_on_node_kernelPfS_S_P6float4S1_fif_param_2];
	ld.param.u64 	%rd4, [_Z18mpi_on_node_kernelPfS_S_P6float4S1_fif_param_3];
	ld.param.u64 	%rd7, [_Z18mpi_on_node_kernelPfS_S_P6float4S1_fif_param_4];
	ld.param.f32 	%f7, [_Z18mpi_on_node_kernelPfS_S_P6float4S1_fif_param_5];
	ld.param.u32 	%r2, [_Z18mpi_on_node_kernelPfS_S_P6float4S1_fif_param_6];
	ld.param.f32 	%f8, [_Z18mpi_on_node_kernelPfS_S_P6float4S1_fif_param_7];
	cvta.to.global.u64 	%rd8, %rd7;
	cvta.to.global.u64 	%rd9, %rd6;
	cvta.to.global.u64 	%rd10, %rd5;
	mov.u32 	%r3, %ctaid.x;
	mov.u32 	%r4, %ntid.x;
	mov.u32 	%r5, %tid.x;
	mov.u32 	%r6, %ctaid.y;
	mov.u32 	%r7, %ntid.y;
	mov.u32 	%r8, %tid.y;
	mad.lo.s32 	%r9, %r6, %r7, %r8;
	mov.u32 	%r10, %nctaid.x;
	mad.lo.s32 	%r11, %r9, %r10, %r3;
	mad.lo.s32 	%r12, %r11, %r4, %r5;
	shl.b32 	%r1, %r12, 2;
	mul.wide.u32 	%rd11, %r1, 4;
	add.s64 	%rd1, %rd10, %rd11;
	ld.global.f32 	%f9, [%rd1];
	add.s64 	%rd2, %rd9, %rd11;
	st.global.f32 	[%rd2], %f9;
	ld.global.f32 	%f10, [%rd1+4];
	st.global.f32 	[%rd2+4], %f10;
	ld.global.f32 	%f11, [%rd1+8];
	st.global.f32 	[%rd2+8], %f11;
	ld.global.f32 	%f12, [%rd1+12];
	st.global.f32 	[%rd2+12], %f12;
	mul.wide.u32 	%rd12, %r1, 16;
	add.s64 	%rd13, %rd8, %rd12;
	ld.global.f32 	%f13, [%rd13+8];
	cvt.rn.f32.s32 	%f14, %r2;
	setp.neu.f32 	%p1, %f13, %f14;
	@%p1 bra 	$L__BB1_2;
	cvta.to.global.u64 	%rd14, %rd4;
	add.s64 	%rd16, %rd14, %rd12;
	ld.global.f32 	%f17, [%rd16];
	mul.f32 	%f18, %f17, 0f39800000;
	mul.f32 	%f19, %f7, %f18;
	mul.f32 	%f20, %f7, 0f3F000000;
	sub.f32 	%f66, %f19, %f20;
	st.global.f32 	[%rd1], %f66;
	mov.b32 	%r13, 0;
	st.global.u32 	[%rd1+4], %r13;
	ld.global.f32 	%f21, [%rd16+4];
	mul.f32 	%f22, %f21, 0f39800000;
	mul.f32 	%f23, %f7, %f22;
	sub.f32 	%f67, %f23, %f20;
	mov.f32 	%f68, 0f00000000;
	bra.uni 	$L__BB1_3;
$L__BB1_2:
	mul.f32 	%f66, %f7, 0fC1200000;
	st.global.f32 	[%rd1], %f66;
	st.global.f32 	[%rd1+4], %f66;
	mov.f32 	%f68, 0f3F800000;
	mov.f32 	%f67, %f66;
$L__BB1_3:
	st.global.f32 	[%rd1+8], %f67;
	st.global.f32 	[%rd1+12], %f68;
	cvta.to.global.u64 	%rd17, %rd3;
	ld.global.f32 	%f24, [%rd2];
	sub.f32 	%f25, %f66, %f24;
	fma.rn.f32 	%f26, %f8, %f25, %f24;
	ld.global.f32 	%f27, [%rd2+8];
	sub.f32 	%f28, %f67, %f27;
	fma.rn.f32 	%f29, %f8, %f28, %f27;
	add.s64 	%rd19, %rd17, %rd11;
	st.global.f32 	[%rd19], %f26;
	mov.b32 	%r14, 0;
	st.global.u32 	[%rd19+4], %r14;
	st.global.f32 	[%rd19+8], %f29;
	ld.global.f32 	%f30, [%rd1];
	ld.global.f32 	%f31, [%rd2];
	sub.f32 	%f32, %f30, %f31;
	ld.global.f32 	%f33, [%rd1+8];
	ld.global.f32 	%f34, [%rd2+8];
	sub.f32 	%f35, %f33, %f34;
	abs.f32 	%f36, %f35;
	abs.f32 	%f37, %f32;
	setp.gt.f32 	%p2, %f37, %f36;
	selp.f32 	%f38, %f37, %f36, %p2;
	selp.f32 	%f39, %f36, %f37, %p2;
	div.rn.f32 	%f40, %f39, %f38;
	mul.f32 	%f41, %f40, %f40;
	fma.rn.f32 	%f42, %f41, 0f3B33710B, 0fBC807748;
	fma.rn.f32 	%f43, %f42, %f41, 0f3D2CDAB2;
	fma.rn.f32 	%f44, %f43, %f41, 0fBD992D10;
	fma.rn.f32 	%f45, %f44, %f41, 0f3DD9EA6C;
	fma.rn.f32 	%f46, %f45, %f41, 0fBE117CB1;
	fma.rn.f32 	%f47, %f46, %f41, 0f3E4CBCE0;
	fma.rn.f32 	%f48, %f47, %f41, 0fBEAAAA7D;
	mul.f32 	%f49, %f41, %f48;
	fma.rn.f32 	%f50, %f49, %f40, %f40;
	neg.f32 	%f51, %f50;
	fma.rn.f32 	%f52, 0f3F6EE581, 0f3FD774EB, %f51;
	selp.f32 	%f53, %f52, %f50, %p2;
	selp.f32 	%f54, 0f3F6EE581, 0f3FEEE581, %p2;
	selp.f32 	%f55, %f50, %f51, %p2;
	mov.b32 	%r15, %f35;
	fma.rn.f32 	%f56, %f54, 0f3FD774EB, %f55;
	setp.lt.s32 	%p3, %r15, 0;
	selp.f32 	%f57, %f56, %f53, %p3;
	add.f32 	%f58, %f37, %f36;
	setp.eq.f32 	%p4, %f38, 0f00000000;
	selp.f32 	%f59, 0f40490FDB, 0f00000000, %p3;
	setp.eq.f32 	%p5, %f36, %f37;
	selp.f32 	%f60, 0f4016CBE4, 0f3F490FDB, %p3;
	selp.f32 	%f61, %f60, %f57, %p5;
	selp.f32 	%f62, %f59, %f61, %p4;
	abs.f32 	%f63, %f58;
	setp.nan.f32 	%p6, %f63, %f63;
	copysign.f32 	%f64, %f32, %f62;
	selp.f32 	%f65, %f58, %f64, %p6;
	st.global.f32 	[%rd19+12], %f65;
	ret;

}


// ===== COMPILED SASS (sm_100) =====

	.target	sm_100

	.elftype	@"ET_EXEC"


//--------------------- .note.nv.tkinfo           --------------------------
	.section	.note.nv.tkinfo,"",@"SHT_NOTE"
	.sectionflags	@"SHF_NOTE_NV_TKINFO"
	.tkinfo
        /*0018*/ 	.word	0x00000002
        /*0030*/ 	.string	""
        /*0030*/ 	.string	"ptxas"
        /*0030*/ 	.string	"Cuda compilation tools, release 13.0, V13.0.88"
        /*0030*/ 	.string	"Build cuda_13.0.r13.0/compiler.36424714_0"
        /*0030*/ 	.string	"-arch sm_100 -m 64 "



//--------------------- .note.nv.cuinfo           --------------------------
	.section	.note.nv.cuinfo,"",@"SHT_NOTE"
	.sectionflags	@"SHF_NOTE_NV_CUINFO"
        /*0018*/ 	.short	0x0002
        /*001a*/ 	.short	0x0064
        /*001c*/ 	.short	0x0082
	.zero		2


//--------------------- .nv.info                  --------------------------
	.section	.nv.info,"",@"SHT_CUDA_INFO"
	.align	4


	//----- nvinfo : EIATTR_REGCOUNT
	.align		4
        /*0000*/ 	.byte	0x04, 0x2f
        /*0002*/ 	.short	(.L_1 - .L_0)
	.align		4
.L_0:
        /*0004*/ 	.word	index@(_Z7kernel2PfS_S_jjff)
        /*0008*/ 	.word	0x00000014


	//----- nvinfo : EIATTR_FRAME_SIZE
	.align		4
.L_1:
        /*000c*/ 	.byte	0x04, 0x11
        /*000e*/ 	.short	(.L_3 - .L_2)
	.align		4
.L_2:
        /*0010*/ 	.word	index@($__internal_1_$__cuda_sm3x_div_rn_noftz_f32_slowpath)
        /*0014*/ 	.word	0x00000000


	//----- nvinfo : EIATTR_FRAME_SIZE
	.align		4
.L_3:
        /*0018*/ 	.byte	0x04, 0x11
        /*001a*/ 	.short	(.L_5 - .L_4)
	.align		4
.L_4:
        /*001c*/ 	.word	index@(_Z7kernel2PfS_S_jjff)
        /*0020*/ 	.word	0x00000000


	//----- nvinfo : EIATTR_REGCOUNT
	.align		4
.L_5:
        /*0024*/ 	.byte	0x04, 0x2f
        /*0026*/ 	.short	(.L_7 - .L_6)
	.align		4
.L_6:
        /*0028*/ 	.word	index@(_Z18mpi_on_node_kernelPfS_S_P6float4S1_fif)
        /*002c*/ 	.word	0x00000014


	//----- nvinfo : EIATTR_FRAME_SIZE
	.align		4
.L_7:
        /*0030*/ 	.byte	0x04, 0x11
        /*0032*/ 	.short	(.L_9 - .L_8)
	.align		4
.L_8:
        /*0034*/ 	.word	index@($__internal_0_$__cuda_sm3x_div_rn_noftz_f32_slowpath)
        /*0038*/ 	.word	0x00000000


	//----- nvinfo : EIATTR_FRAME_SIZE
	.align		4
.L_9:
        /*003c*/ 	.byte	0x04, 0x11
        /*003e*/ 	.short	(.L_11 - .L_10)
	.align		4
.L_10:
        /*0040*/ 	.word	index@(_Z18mpi_on_node_kernelPfS_S_P6float4S1_fif)
        /*0044*/ 	.word	0x00000000


	//----- nvinfo : EIATTR_MIN_STACK_SIZE
	.align		4
.L_11:
        /*0048*/ 	.byte	0x04, 0x12
        /*004a*/ 	.short	(.L_13 - .L_12)
	.align		4
.L_12:
        /*004c*/ 	.word	index@(_Z18mpi_on_node_kernelPfS_S_P6float4S1_fif)
        /*0050*/ 	.word	0x00000000


	//----- nvinfo : EIATTR_MIN_STACK_SIZE
	.align		4
.L_13:
        /*0054*/ 	.byte	0x04, 0x12
        /*0056*/ 	.short	(.L_15 - .L_14)
	.align		4
.L_14:
        /*0058*/ 	.word	index@(_Z7kernel2PfS_S_jjff)
        /*005c*/ 	.word	0x00000000
.L_15:


//--------------------- .nv.compat                --------------------------
	.section	.nv.compat,"",@"SHT_CUDA_COMPAT_INFO"
	.align	4
        /*0000*/ 	.byte	0x02, 0x09, 0x00, 0x00, 0x02, 0x02, 0x01, 0x00, 0x02, 0x05, 0x05, 0x00, 0x03, 0x07, 0x01, 0x01
        /*0010*/ 	.byte	0x02, 0x03, 0x00, 0x00, 0x02, 0x06, 0x01, 0x00, 0x04, 0x0b, 0x08, 0x00, 0x01, 0x00, 0x00, 0x00
        /*0020*/ 	.byte	0x00, 0x00, 0x00, 0x00


//--------------------- .nv.info._Z18mpi_on_node_kernelPfS_S_P6float4S1_fif --------------------------
	.section	.nv.info._Z18mpi_on_node_kernelPfS_S_P6float4S1_fif,"",@"SHT_CUDA_INFO"
	.sectionflags	@""
	.align	4


	//----- nvinfo : EIATTR_CUDA_API_VERSION
	.align		4
        /*0000*/ 	.byte	0x04, 0x37
        /*0002*/ 	.short	(.L_17 - .L_16)
.L_16:
        /*0004*/ 	.word	0x00000082


	//----- nvinfo : EIATTR_KPARAM_INFO
	.align		4
.L_17:
        /*0008*/ 	.byte	0x04, 0x17
        /*000a*/ 	.short	(.L_19 - .L_18)
.L_18:
        /*000c*/ 	.word	0x00000000
        /*0010*/ 	.short	0x0007
        /*0012*/ 	.short	0x0030
        /*0014*/ 	.byte	0x00, 0xf0, 0x11, 0x00


	//----- nvinfo : EIATTR_KPARAM_INFO
	.align		4
.L_19:
        /*0018*/ 	.byte	0x04, 0x17
        /*001a*/ 	.short	(.L_21 - .L_20)
.L_20:
        /*001c*/ 	.word	0x00000000
        /*0020*/ 	.short	0x0006
        /*0022*/ 	.short	0x002c
        /*0024*/ 	.byte	0x00, 0xf0, 0x11, 0x00


	//----- nvinfo : EIATTR_KPARAM_INFO
	.align		4
.L_21:
        /*0028*/ 	.byte	0x04, 0x17
        /*002a*/ 	.short	(.L_23 - .L_22)
.L_22:
        /*002c*/ 	.word	0x00000000
        /*0030*/ 	.short	0x0005
        /*0032*/ 	.short	0x0028
        /*0034*/ 	.byte	0x00, 0xf0, 0x11, 0x00


	//----- nvinfo : EIATTR_KPARAM_INFO
	.align		4
.L_23:
        /*0038*/ 	.byte	0x04, 0x17
        /*003a*/ 	.short	(.L_25 - .L_24)
.L_24:
        /*003c*/ 	.word	0x00000000
        /*0040*/ 	.short	0x0004
        /*0042*/ 	.short	0x0020
        /*0044*/ 	.byte	0x00, 0xf5, 0x21, 0x00


	//----- nvinfo : EIATTR_KPARAM_INFO
	.align		4
.L_25:
        /*0048*/ 	.byte	0x04, 0x17
        /*004a*/ 	.short	(.L_27 - .L_26)
.L_26:
        /*004c*/ 	.word	0x00000000
        /*0050*/ 	.short	0x0003
        /*0052*/ 	.short	0x0018
        /*0054*/ 	.byte	0x00, 0xf5, 0x21, 0x00


	//----- nvinfo : EIATTR_KPARAM_INFO
	.align		4
.L_27:
        /*0058*/ 	.byte	0x04, 0x17
        /*005a*/ 	.short	(.L_29 - .L_28)
.L_28:
        /*005c*/ 	.word	0x00000000
        /*0060*/ 	.short	0x0002
        /*0062*/ 	.short	0x0010
        /*0064*/ 	.byte	0x00, 0xf5, 0x21, 0x00


	//----- nvinfo : EIATTR_KPARAM_INFO
	.align		4
.L_29:
        /*0068*/ 	.byte	0x04, 0x17
        /*006a*/ 	.short	(.L_31 - .L_30)
.L_30:
        /*006c*/ 	.word	0x00000000
        /*0070*/ 	.short	0x0001
        /*0072*/ 	.short	0x0008
        /*0074*/ 	.byte	0x00, 0xf5, 0x21, 0x00


	//----- nvinfo : EIATTR_KPARAM_INFO
	.align		4
.L_31:
        /*0078*/ 	.byte	0x04, 0x17
        /*007a*/ 	.short	(.L_33 - .L_32)
.L_32:
        /*007c*/ 	.word	0x00000000
        /*0080*/ 	.short	0x0000
        /*0082*/ 	.short	0x0000
        /*0084*/ 	.byte	0x00, 0xf5, 0x21, 0x00


	//----- nvinfo : EIATTR_SPARSE_MMA_MASK
	.align		4
.L_33:
        /*0088*/ 	.byte	0x03, 0x50
        /*008a*/ 	.short	0x0000


	//----- nvinfo : EIATTR_MAXREG_COUNT
	.align		4
        /*008c*/ 	.byte	0x03, 0x1b
        /*008e*/ 	.short	0x00ff


	//----- nvinfo : EIATTR_MERCURY_ISA_VERSION
	.align		4
        /*0090*/ 	.byte	0x03, 0x5f
        /*0092*/ 	.short	0x0101


	//----- nvinfo : EIATTR_VRC_CTA_INIT_COUNT
	.align		4
        /*0094*/ 	.byte	0x02, 0x4a
	.zero		1
	.zero		1


	//----- nvinfo : EIATTR_EXIT_INSTR_OFFSETS
	.align		4
        /*0098*/ 	.byte	0x04, 0x1c
        /*009a*/ 	.short	(.L_35 - .L_34)


	//   ....[0]....
.L_34:
        /*009c*/ 	.word	0x00000700


	//----- nvinfo : EIATTR_CRS_STACK_SIZE
	.align		4
.L_35:
        /*00a0*/ 	.byte	0x04, 0x1e
        /*00a2*/ 	.short	(.L_37 - .L_36)
.L_36:
        /*00a4*/ 	.word	0x00000000


	//----- nvinfo : EIATTR_CBANK_PARAM_SIZE
	.align		4
.L_37:
        /*00a8*/ 	.byte	0x03, 0x19
        /*00aa*/ 	.short	0x0034


	//----- nvinfo : EIATTR_PARAM_CBANK
	.align		4
        /*00ac*/ 	.byte	0x04, 0x0a
        /*00ae*/ 	.short	(.L_39 - .L_38)
	.align		4
.L_38:
        /*00b0*/ 	.word	index@(.nv.constant0._Z18mpi_on_node_kernelPfS_S_P6float4S1_fif)
        /*00b4*/ 	.short	0x0380
        /*00b6*/ 	.short	0x0034


	//----- nvinfo : EIATTR_SW_WAR
	.align		4
.L_39:
        /*00b8*/ 	.byte	0x04, 0x36
        /*00ba*/ 	.short	(.L_41 - .L_40)
.L_40:
        /*00bc*/ 	.word	0x00000008
.L_41:


//--------------------- .nv.info._Z7kernel2PfS_S_jjff --------------------------
	.section	.nv.info._Z7kernel2PfS_S_jjff,"",@"SHT_CUDA_INFO"
	.sectionflags	@""
	.align	4


	//----- nvinfo : EIATTR_CUDA_API_VERSION
	.align		4
        /*0000*/ 	.byte	0x04, 0x37
        /*0002*/ 	.short	(.L_43 - .L_42)
.L_42:
        /*0004*/ 	.word	0x00000082


	//----- nvinfo : EIATTR_KPARAM_INFO
	.align		4
.L_43:
        /*0008*/ 	.byte	0x04, 0x17
        /*000a*/ 	.short	(.L_45 - .L_44)
.L_44:
        /*000c*/ 	.word	0x00000000
        /*0010*/ 	.short	0x0006
        /*0012*/ 	.short	0x0024
        /*0014*/ 	.byte	0x00, 0xf0, 0x11, 0x00


	//----- nvinfo : EIATTR_KPARAM_INFO
	.align		4
.L_45:
        /*0018*/ 	.byte	0x04, 0x17
        /*001a*/ 	.short	(.L_47 - .L_46)
.L_46:
        /*001c*/ 	.word	0x00000000
        /*0020*/ 	.short	0x0005
        /*0022*/ 	.short	0x0020
        /*0024*/ 	.byte	0x00, 0xf0, 0x11, 0x00


	//----- nvinfo : EIATTR_KPARAM_INFO
	.align		4
.L_47:
        /*0028*/ 	.byte	0x04, 0x17
        /*002a*/ 	.short	(.L_49 - .L_48)
.L_48:
        /*002c*/ 	.word	0x00000000
        /*0030*/ 	.short	0x0004
        /*0032*/ 	.short	0x001c
        /*0034*/ 	.byte	0x00, 0xf0, 0x11, 0x00


	//----- nvinfo : EIATTR_KPARAM_INFO
	.align		4
.L_49:
        /*0038*/ 	.byte	0x04, 0x17
        /*003a*/ 	.short	(.L_51 - .L_50)
.L_50:
        /*003c*/ 	.word	0x00000000
        /*0040*/ 	.short	0x0003
        /*0042*/ 	.short	0x0018
        /*0044*/ 	.byte	0x00, 0xf0, 0x11, 0x00


	//----- nvinfo : EIATTR_KPARAM_INFO
	.align		4
.L_51:
        /*0048*/ 	.byte	0x04, 0x17
        /*004a*/ 	.short	(.L_53 - .L_52)
.L_52:
        /*004c*/ 	.word	0x00000000
        /*0050*/ 	.short	0x0002
        /*0052*/ 	.short	0x0010
        /*0054*/ 	.byte	0x00, 0xf5, 0x21, 0x00


	//----- nvinfo : EIATTR_KPARAM_INFO
	.align		4
.L_53:
        /*0058*/ 	.byte	0x04, 0x17
        /*005a*/ 	.short	(.L_55 - .L_54)
.L_54:
        /*005c*/ 	.word	0x00000000
        /*0060*/ 	.short	0x0001
        /*0062*/ 	.short	0x0008
        /*0064*/ 	.byte	0x00, 0xf5, 0x21, 0x00


	//----- nvinfo : EIATTR_KPARAM_INFO
	.align		4
.L_55:
        /*0068*/ 	.byte	0x04, 0x17
        /*006a*/ 	.short	(.L_57 - .L_56)
.L_56:
        /*006c*/ 	.word	0x00000000
        /*0070*/ 	.short	0x0000
        /*0072*/ 	.short	0x0000
        /*0074*/ 	.byte	0x00, 0xf5, 0x21, 0x00


	//----- nvinfo : EIATTR_SPARSE_MMA_MASK
	.align		4
.L_57:
        /*0078*/ 	.byte	0x03, 0x50
        /*007a*/ 	.short	0x0000


	//----- nvinfo : EIATTR_MAXREG_COUNT
	.align		4
        /*007c*/ 	.byte	0x03, 0x1b
        /*007e*/ 	.short	0x00ff


	//----- nvinfo : EIATTR_MERCURY_ISA_VERSION
	.align		4
        /*0080*/ 	.byte	0x03, 0x5f
        /*0082*/ 	.short	0x0101


	//----- nvinfo : EIATTR_VRC_CTA_INIT_COUNT
	.align		4
        /*0084*/ 	.byte	0x02, 0x4a
	.zero		1
	.zero		1


	//----- nvinfo : EIATTR_EXIT_INSTR_OFFSETS
	.align		4
        /*0088*/ 	.byte	0x04, 0x1c
        /*008a*/ 	.short	(.L_59 - .L_58)


	//   ....[0]....
.L_58:
        /*008c*/ 	.word	0x00000510


	//----- nvinfo : EIATTR_CRS_STACK_SIZE
	.align		4
.L_59:
        /*0090*/ 	.byte	0x04, 0x1e
        /*0092*/ 	.short	(.L_61 - .L_60)
.L_60:
        /*0094*/ 	.word	0x00000000


	//----- nvinfo : EIATTR_CBANK_PARAM_SIZE
	.align		4
.L_61:
        /*0098*/ 	.byte	0x03, 0x19
        /*009a*/ 	.short	0x0028


	//----- nvinfo : EIATTR_PARAM_CBANK
	.align		4
        /*009c*/ 	.byte	0x04, 0x0a
        /*009e*/ 	.short	(.L_63 - .L_62)
	.align		4
.L_62:
        /*00a0*/ 	.word	index@(.nv.constant0._Z7kernel2PfS_S_jjff)
        /*00a4*/ 	.short	0x0380
        /*00a6*/ 	.short	0x0028


	//----- nvinfo : EIATTR_SW_WAR
	.align		4
.L_63:
        /*00a8*/ 	.byte	0x04, 0x36
        /*00aa*/ 	.short	(.L_65 - .L_64)
.L_64:
        /*00ac*/ 	.word	0x00000008
.L_65:


//--------------------- .nv.callgraph             --------------------------
	.section	.nv.callgraph,"",@"SHT_CUDA_CALLGRAPH"
	.align	4
	.sectionentsize	8
	.align		4
        /*0000*/ 	.word	0x00000000
	.align		4
        /*0004*/ 	.word	0xffffffff
	.align		4
        /*0008*/ 	.word	0x00000000
	.align		4
        /*000c*/ 	.word	0xfffffffe
	.align		4
        /*0010*/ 	.word	0x00000000
	.align		4
        /*0014*/ 	.word	0xfffffffd
	.align		4
        /*0018*/ 	.word	0x00000000
	.align		4
        /*001c*/ 	.word	0xfffffffc


//--------------------- .text._Z18mpi_on_node_kernelPfS_S_P6float4S1_fif --------------------------
	.section	.text._Z18mpi_on_node_kernelPfS_S_P6float4S1_fif,"ax",@progbits
	.align	128
        .global         _Z18mpi_on_node_kernelPfS_S_P6float4S1_fif
        .type           _Z18mpi_on_node_kernelPfS_S_P6float4S1_fif,@function
        .size           _Z18mpi_on_node_kernelPfS_S_P6float4S1_fif,(.L_x_28 - _Z18mpi_on_node_kernelPfS_S_P6float4S1_fif)
        .other          _Z18mpi_on_node_kernelPfS_S_P6float4S1_fif,@"STO_CUDA_ENTRY STV_DEFAULT"
_Z18mpi_on_node_kernelPfS_S_P6float4S1_fif:
.text._Z18mpi_on_node_kernelPfS_S_P6float4S1_fif:
[----:B------:R-:W-:Y:S01]  /*0000*/  LDC R1, c[0x0][0x37c] ;  /* 0x0000df00ff017b82 */ /* 0x000fe20000000800 */
[----:B------:R-:W0:Y:S01]  /*0010*/  S2R R7, SR_TID.Y ;  /* 0x0000000000077919 */ /* 0x000e220000002200 */
[----:B------:R-:W1:Y:S06]  /*0020*/  LDCU UR6, c[0x0][0x360] ;  /* 0x00006c00ff0677ac */ /* 0x000e6c0008000800 */
[----:B------:R-:W0:Y:S01]  /*0030*/  S2UR UR5, SR_CTAID.Y ;  /* 0x00000000000579c3 */ /* 0x000e220000002600 */
[----:B------:R-:W1:Y:S07]  /*0040*/  S2R R5, SR_TID.X ;  /* 0x0000000000057919 */ /* 0x000e6e0000002100 */
[----:B------:R-:W0:Y:S08]  /*0050*/  LDC R0, c[0x0][0x364] ;  /* 0x0000d900ff007b82 */ /* 0x000e300000000800 */
[----:B------:R-:W2:Y:S08]  /*0060*/  S2UR UR4, SR_CTAID.X ;  /* 0x00000000000479c3 */ /* 0x000eb00000002500 */
[----:B------:R-:W2:Y:S08]  /*0070*/  LDC R9, c[0x0][0x370] ;  /* 0x0000dc00ff097b82 */ /* 0x000eb00000000800 */
[----:B------:R-:W3:Y:S01]  /*0080*/  LDC.64 R2, c[0x0][0x380] ;  /* 0x0000e000ff027b82 */ /* 0x000ee20000000a00 */
[----:B0-----:R-:W-:-:S07]  /*0090*/  IMAD R0, R0, UR5, R7 ;  /* 0x0000000500007c24 */ /* 0x001fce000f8e0207 */
[----:B------:R-:W0:Y:S01]  /*00a0*/  LDC.64 R6, c[0x0][0x388] ;  /* 0x0000e200ff067b82 */ /* 0x000e220000000a00 */
[----:B--2---:R-:W-:Y:S01]  /*00b0*/  IMAD R0, R0, R9, UR4 ;  /* 0x0000000400007e24 */ /* 0x004fe2000f8e0209 */
[----:B------:R-:W2:Y:S06]  /*00c0*/  LDCU.64 UR4, c[0x0][0x358] ;  /* 0x00006b00ff0477ac */ /* 0x000eac0008000a00 */
[----:B------:R-:W4:Y:S01]  /*00d0*/  LDC.64 R8, c[0x0][0x3a0] ;  /* 0x0000e800ff087b82 */ /* 0x000f220000000a00 */
[----:B-1----:R-:W-:Y:S01]  /*00e0*/  IMAD R0, R0, UR6, R5 ;  /* 0x0000000600007c24 */ /* 0x002fe2000f8e0205 */
[----:B------:R-:W1:Y:S03]  /*00f0*/  LDCU UR6, c[0x0][0x3ac] ;  /* 0x00007580ff0677ac */ /* 0x000e660008000800 */
[----:B------:R-:W-:-:S03]  /*0100*/  IMAD.SHL.U32 R4, R0, 0x4, RZ ;  /* 0x0000000400047824 */ /* 0x000fc600078e00ff */
[----:B------:R-:W5:Y:S01]  /*0110*/  LDC R12, c[0x0][0x3a8] ;  /* 0x0000ea00ff0c7b82 */ /* 0x000f620000000800 */
[----:B---3--:R-:W-:-:S05]  /*0120*/  IMAD.WIDE.U32 R2, R4, 0x4, R2 ;  /* 0x0000000404027825 */ /* 0x008fca00078e0002 */
[----:B--2---:R-:W2:Y:S01]  /*0130*/  LDG.E R5, desc[UR4][R2.64] ;  /* 0x0000000402057981 */ /* 0x004ea2000c1e1900 */
[----:B0-----:R-:W-:-:S05]  /*0140*/  IMAD.WIDE.U32 R6, R4, 0x4, R6 ;  /* 0x0000000404067825 */ /* 0x001fca00078e0006 */
[----:B--2---:R1:W-:Y:S04]  /*0150*/  STG.E desc[UR4][R6.64], R5 ;  /* 0x0000000506007986 */ /* 0x0043e8000c101904 */
[----:B------:R-:W2:Y:S04]  /*0160*/  LDG.E R11, desc[UR4][R2.64+0x4] ;  /* 0x00000404020b7981 */ /* 0x000ea8000c1e1900 */
[----:B--2---:R0:W-:Y:S04]  /*0170*/  STG.E desc[UR4][R6.64+0x4], R11 ;  /* 0x0000040b06007986 */ /* 0x0041e8000c101904 */
[----:B------:R-:W2:Y:S01]  /*0180*/  LDG.E R13, desc[UR4][R2.64+0x8] ;  /* 0x00000804020d7981 */ /* 0x000ea2000c1e1900 */
[----:B----4-:R-:W-:-:S03]  /*0190*/  IMAD.WIDE.U32 R8, R4, 0x10, R8 ;  /* 0x0000001004087825 */ /* 0x010fc600078e0008 */
[----:B--2---:R5:W-:Y:S04]  /*01a0*/  STG.E desc[UR4][R6.64+0x8], R13 ;  /* 0x0000080d06007986 */ /* 0x004be8000c101904 */
[----:B------:R-:W2:Y:S01]  /*01b0*/  LDG.E R15, desc[UR4][R2.64+0xc] ;  /* 0x00000c04020f7981 */ /* 0x000ea2000c1e1900 */
[----:B-1----:R-:W-:Y:S01]  /*01c0*/  I2FP.F32.S32 R5, UR6 ;  /* 0x0000000600057c45 */ /* 0x002fe20008201400 */
[----:B------:R-:W1:Y:S02]  /*01d0*/  LDCU UR6, c[0x0][0x3b0] ;  /* 0x00007600ff0677ac */ /* 0x000e640008000800 */
[----:B--2---:R2:W-:Y:S04]  /*01e0*/  STG.E desc[UR4][R6.64+0xc], R15 ;  /* 0x00000c0f06007986 */ /* 0x0045e8000c101904 */
[----:B------:R-:W3:Y:S02]  /*01f0*/  LDG.E R8, desc[UR4][R8.64+0x8] ;  /* 0x0000080408087981 */ /* 0x000ee4000c1e1900 */
[----:B---3--:R-:W-:-:S13]  /*0200*/  FSETP.NEU.AND P0, PT, R8, R5, PT ;  /* 0x000000050800720b */ /* 0x008fda0003f0d000 */
[----:B0-----:R-:W0:Y:S02]  /*0210*/  @!P0 LDC.64 R10, c[0x0][0x398] ;  /* 0x0000e600ff0a8b82 */ /* 0x001e240000000a00 */
[----:B0-----:R-:W-:-:S05]  /*0220*/  @!P0 IMAD.WIDE.U32 R10, R4, 0x10, R10 ;  /* 0x00000010040a8825 */ /* 0x001fca00078e000a */
[----:B------:R-:W3:Y:S01]  /*0230*/  @!P0 LDG.E R0, desc[UR4][R10.64] ;  /* 0x000000040a008981 */ /* 0x000ee2000c1e1900 */
[----:B-----5:R-:W-:-:S03]  /*0240*/  @!P0 FMUL R13, R12, 0.5 ;  /* 0x3f0000000c0d8820 */ /* 0x020fc60000400000 */
[----:B------:R-:W-:Y:S01]  /*0250*/  @!P0 STG.E desc[UR4][R2.64+0x4], RZ ;  /* 0x000004ff02008986 */ /* 0x000fe2000c101904 */
[----:B---3--:R-:W-:-:S04]  /*0260*/  @!P0 FMUL R0, R0, 0.000244140625 ;  /* 0x3980000000008820 */ /* 0x008fc80000400000 */
[----:B--2---:R-:W-:-:S05]  /*0270*/  @!P0 FFMA R15, R0, R12, -R13 ;  /* 0x0000000c000f8223 */ /* 0x004fca000000080d */
[----:B------:R-:W-:Y:S04]  /*0280*/  @!P0 STG.E desc[UR4][R2.64], R15 ;  /* 0x0000000f02008986 */ /* 0x000fe8000c101904 */
[----:B------:R-:W2:Y:S01]  /*0290*/  @!P0 LDG.E R0, desc[UR4][R10.64+0x4] ;  /* 0x000004040a008981 */ /* 0x000ea2000c1e1900 */
[----:B------:R-:W-:Y:S02]  /*02a0*/  FSET.BF.NEU.AND R5, R8, R5, PT ;  /* 0x000000050805720a */ /* 0x000fe4000380d000 */
[----:B------:R-:W0:Y:S03]  /*02b0*/  LDC.64 R8, c[0x0][0x390] ;  /* 0x0000e400ff087b82 */ /* 0x000e260000000a00 */
[----:B------:R0:W-:Y:S01]  /*02c0*/  STG.E desc[UR4][R2.64+0xc], R5 ;  /* 0x00000c0502007986 */ /* 0x0001e2000c101904 */
[----:B--2---:R-:W-:-:S04]  /*02d0*/  @!P0 FMUL R0, R0, 0.000244140625 ;  /* 0x3980000000008820 */ /* 0x004fc80000400000 */
[----:B------:R-:W-:Y:S01]  /*02e0*/  @!P0 FFMA R13, R0, R12, -R13 ;  /* 0x0000000c000d8223 */ /* 0x000fe2000000080d */
[----:B------:R-:W-:-:S05]  /*02f0*/  @P0 FMUL R13, R12, -10 ;  /* 0xc12000000c0d0820 */ /* 0x000fca0000400000 */
[----:B------:R-:W-:Y:S04]  /*0300*/  @P0 STG.E desc[UR4][R2.64], R13 ;  /* 0x0000000d02000986 */ /* 0x000fe8000c101904 */
[----:B------:R-:W-:Y:S04]  /*0310*/  @P0 STG.E desc[UR4][R2.64+0x4], R13 ;  /* 0x0000040d02000986 */ /* 0x000fe8000c101904 */
[----:B------:R2:W-:Y:S04]  /*0320*/  STG.E desc[UR4][R2.64+0x8], R13 ;  /* 0x0000080d02007986 */ /* 0x0005e8000c101904 */
[----:B------:R-:W3:Y:S04]  /*0330*/  LDG.E R0, desc[UR4][R6.64] ;  /* 0x0000000406007981 */ /* 0x000ee8000c1e1900 */
[----:B------:R-:W4:Y:S01]  /*0340*/  LDG.E R12, desc[UR4][R6.64+0x8] ;  /* 0x00000804060c7981 */ /* 0x000f22000c1e1900 */
[----:B------:R-:W-:-:S02]  /*0350*/  @P0 IMAD.MOV.U32 R15, RZ, RZ, R13 ;  /* 0x000000ffff0f0224 */ /* 0x000fc400078e000d */
[----:B0-----:R-:W-:-:S05]  /*0360*/  IMAD.WIDE.U32 R4, R4, 0x4, R8 ;  /* 0x0000000404047825 */ /* 0x001fca00078e0008 */
[----:B------:R0:W-:Y:S01]  /*0370*/  STG.E desc[UR4][R4.64+0x4], RZ ;  /* 0x000004ff04007986 */ /* 0x0001e2000c101904 */
[----:B---3--:R-:W-:Y:S01]  /*0380*/  FADD R15, -R0, R15 ;  /* 0x0000000f000f7221 */ /* 0x008fe20000000100 */
[----:B----4-:R-:W-:-:S03]  /*0390*/  FADD R11, -R12, R13 ;  /* 0x0000000d0c0b7221 */ /* 0x010fc60000000100 */
[----:B-1----:R-:W-:Y:S01]  /*03a0*/  FFMA R15, R15, UR6, R0 ;  /* 0x000000060f0f7c23 */ /* 0x002fe20008000000 */
[----:B------:R-:W-:-:S04]  /*03b0*/  FFMA R17, R11, UR6, R12 ;  /* 0x000000060b117c23 */ /* 0x000fc8000800000c */
[----:B------:R0:W-:Y:S04]  /*03c0*/  STG.E desc[UR4][R4.64], R15 ;  /* 0x0000000f04007986 */ /* 0x0001e8000c101904 */
[----:B------:R0:W-:Y:S04]  /*03d0*/  STG.E desc[UR4][R4.64+0x8], R17 ;  /* 0x0000081104007986 */ /* 0x0001e8000c101904 */
[----:B------:R-:W3:Y:S04]  /*03e0*/  LDG.E R8, desc[UR4][R2.64] ;  /* 0x0000000402087981 */ /* 0x000ee8000c1e1900 */
[----:B------:R-:W3:Y:S04]  /*03f0*/  LDG.E R9, desc[UR4][R6.64] ;  /* 0x0000000406097981 */ /* 0x000ee8000c1e1900 */
[----:B------:R-:W4:Y:S04]  /*0400*/  LDG.E R0, desc[UR4][R2.64+0x8] ;  /* 0x0000080402007981 */ /* 0x000f28000c1e1900 */
[----:B------:R-:W4:Y:S01]  /*0410*/  LDG.E R11, desc[UR4][R6.64+0x8] ;  /* 0x00000804060b7981 */ /* 0x000f22000c1e1900 */
[----:B------:R-:W-:Y:S01]  /*0420*/  BSSY.RECONVERGENT B0, `(.L_x_0) ;  /* 0x0000011000007945 */ /* 0x000fe20003800200 */
[----:B---3--:R-:W-:Y:S01]  /*0430*/  FADD R8, R8, -R9 ;  /* 0x8000000908087221 */ /* 0x008fe20000000000 */
[----:B----4-:R-:W-:-:S05]  /*0440*/  FADD R9, R0, -R11 ;  /* 0x8000000b00097221 */ /* 0x010fca0000000000 */
[----:B------:R-:W-:-:S04]  /*0450*/  FSETP.GT.AND P2, PT, |R8|, |R9|, PT ;  /* 0x400000090800720b */ /* 0x000fc80003f44200 */
[----:B------:R-:W-:-:S04]  /*0460*/  FSEL R11, |R8|, |R9|, P2 ;  /* 0x40000009080b7208 */ /* 0x000fc80001000200 */
[----:B------:R-:W2:Y:S01]  /*0470*/  MUFU.RCP R10, R11 ;  /* 0x0000000b000a7308 */ /* 0x000ea20000001000 */
[----:B------:R-:W-:-:S07]  /*0480*/  FSEL R0, |R9|, |R8|, P2 ;  /* 0x4000000809007208 */ /* 0x000fce0001000200 */
[----:B------:R-:W1:Y:S01]  /*0490*/  FCHK P0, R0, R11 ;  /* 0x0000000b00007302 */ /* 0x000e620000000000 */
[----:B--2---:R-:W-:-:S04]  /*04a0*/  FFMA R13, -R11, R10, 1 ;  /* 0x3f8000000b0d7423 */ /* 0x004fc8000000010a */
[----:B------:R-:W-:-:S04]  /*04b0*/  FFMA R13, R10, R13, R10 ;  /* 0x0000000d0a0d7223 */ /* 0x000fc8000000000a */
[----:B------:R-:W-:-:S04]  /*04c0*/  FFMA R2, R0, R13, RZ ;  /* 0x0000000d00027223 */ /* 0x000fc800000000ff */
[----:B------:R-:W-:-:S04]  /*04d0*/  FFMA R3, -R11, R2, R0 ;  /* 0x000000020b037223 */ /* 0x000fc80000000100 */
[----:B------:R-:W-:Y:S01]  /*04e0*/  FFMA R2, R13, R3, R2 ;  /* 0x000000030d027223 */ /* 0x000fe20000000002 */
[----:B01----:R-:W-:Y:S06]  /*04f0*/  @!P0 BRA `(.L_x_1) ;  /* 0x00000000000c8947 */ /* 0x003fec0003800000 */
[----:B------:R-:W-:-:S07]  /*0500*/  MOV R2, 0x520 ;  /* 0x0000052000027802 */ /* 0x000fce0000000f00 */
[----:B------:R-:W-:Y:S05]  /*0510*/  CALL.REL.NOINC `($__internal_0_$__cuda_sm3x_div_rn_noftz_f32_slowpath) ;  /* 0x00000000007c7944 */ /* 0x000fea0003c00000 */
[----:B------:R-:W-:-:S07]  /*0520*/  IMAD.MOV.U32 R2, RZ, RZ, R0 ;  /* 0x000000ffff027224 */ /* 0x000fce00078e0000 */
.L_x_1:
[----:B------:R-:W-:Y:S05]  /*0530*/  BSYNC.RECONVERGENT B0 ;  /* 0x0000000000007941 */ /* 0x000fea0003800200 */
.L_x_0:
[----:B------:R-:W-:Y:S02]  /*0540*/  HFMA2 R3, -RZ, RZ, 0.89990234375, 10328 ;  /* 0x3b33710bff037431 */ /* 0x000fe400000001ff */
[----:B------:R-:W-:Y:S01]  /*0550*/  FMUL R0, R2, R2 ;  /* 0x0000000202007220 */ /* 0x000fe20000400000 */
[----:B------:R-:W-:Y:S01]  /*0560*/  IMAD.MOV.U32 R6, RZ, RZ, 0x3f6ee581 ;  /* 0x3f6ee581ff067424 */ /* 0x000fe200078e00ff */
[C---:B------:R-:W-:Y:S02]  /*0570*/  ISETP.GE.AND P0, PT, R9.reuse, RZ, PT ;  /* 0x000000ff0900720c */ /* 0x040fe40003f06270 */
[----:B------:R-:W-:Y:S01]  /*0580*/  FSETP.NEU.AND P3, PT, |R9|, |R8|, PT ;  /* 0x400000080900720b */ /* 0x000fe20003f6d200 */
[----:B------:R-:W-:Y:S01]  /*0590*/  FADD R9, |R8|, |R9| ;  /* 0x4000000908097221 */ /* 0x000fe20000000200 */
[----:B------:R-:W-:Y:S01]  /*05a0*/  FSETP.NEU.AND P1, PT, R11, RZ, PT ;  /* 0x000000ff0b00720b */ /* 0x000fe20003f2d000 */
[----:B------:R-:W-:-:S04]  /*05b0*/  FFMA R3, R0, R3, -0.015681877732276916504 ;  /* 0xbc80774800037423 */ /* 0x000fc80000000003 */
[----:B------:R-:W-:-:S04]  /*05c0*/  FFMA R3, R0, R3, 0.042200751602649688721 ;  /* 0x3d2cdab200037423 */ /* 0x000fc80000000003 */
[----:B------:R-:W-:-:S04]  /*05d0*/  FFMA R3, R0, R3, -0.074792981147766113281 ;  /* 0xbd992d1000037423 */ /* 0x000fc80000000003 */
[----:B------:R-:W-:-:S04]  /*05e0*/  FFMA R3, R0, R3, 0.10640415549278259277 ;  /* 0x3dd9ea6c00037423 */ /* 0x000fc80000000003 */
[----:B------:R-:W-:-:S04]  /*05f0*/  FFMA R3, R0, R3, -0.14207722246646881104 ;  /* 0xbe117cb100037423 */ /* 0x000fc80000000003 */
[----:B------:R-:W-:-:S04]  /*0600*/  FFMA R3, R0, R3, 0.19993925094604492188 ;  /* 0x3e4cbce000037423 */ /* 0x000fc80000000003 */
[----:B------:R-:W-:-:S04]  /*0610*/  FFMA R3, R0, R3, -0.33333197236061096191 ;  /* 0xbeaaaa7d00037423 */ /* 0x000fc80000000003 */
[----:B------:R-:W-:-:S04]  /*0620*/  FMUL R3, R0, R3 ;  /* 0x0000000300037220 */ /* 0x000fc80000400000 */
[----:B------:R-:W-:Y:S01]  /*0630*/  FFMA R3, R3, R2, R2 ;  /* 0x0000000203037223 */ /* 0x000fe20000000002 */
[----:B------:R-:W-:-:S03]  /*0640*/  FSEL R2, R6, 1.8663789033889770508, P2 ;  /* 0x3feee58106027808 */ /* 0x000fc60001000000 */
[----:B------:R-:W-:-:S05]  /*0650*/  FFMA R0, R6, 1.6832555532455444336, -R3 ;  /* 0x3fd774eb06007823 */ /* 0x000fca0000000803 */
[-C--:B------:R-:W-:Y:S01]  /*0660*/  FSEL R7, R0, R3.reuse, P2 ;  /* 0x0000000300077208 */ /* 0x080fe20001000000 */
[----:B------:R-:W-:Y:S01]  /*0670*/  IMAD.MOV.U32 R0, RZ, RZ, 0x4016cbe4 ;  /* 0x4016cbe4ff007424 */ /* 0x000fe200078e00ff */
[----:B------:R-:W-:-:S05]  /*0680*/  FSEL R3, R3, -R3, P2 ;  /* 0x8000000303037208 */ /* 0x000fca0001000000 */
[----:B------:R-:W-:Y:S01]  /*0690*/  @!P0 FFMA R7, R2, 1.6832555532455444336, R3 ;  /* 0x3fd774eb02078823 */ /* 0x000fe20000000003 */
[----:B------:R-:W-:Y:S02]  /*06a0*/  @!P3 FSEL R7, R0, 0.78539818525314331055, !P0 ;  /* 0x3f490fdb0007b808 */ /* 0x000fe40004000000 */
[----:B------:R-:W-:Y:S02]  /*06b0*/  @!P1 FSEL R7, RZ, 3.1415927410125732422, P0 ;  /* 0x40490fdbff079808 */ /* 0x000fe40000000000 */
[----:B------:R-:W-:Y:S02]  /*06c0*/  FSETP.NAN.AND P0, PT, R9, R9, PT ;  /* 0x000000090900720b */ /* 0x000fe40003f08000 */
[----:B------:R-:W-:-:S04]  /*06d0*/  LOP3.LUT R8, R7, 0x80000000, R8, 0xb8, !PT ;  /* 0x8000000007087812 */ /* 0x000fc800078eb808 */
[----:B------:R-:W-:-:S05]  /*06e0*/  FSEL R9, R9, R8, P0 ;  /* 0x0000000809097208 */ /* 0x000fca0000000000 */
[----:B------:R-:W-:Y:S01]  /*06f0*/  STG.E desc[UR4][R4.64+0xc], R9 ;  /* 0x00000c0904007986 */ /* 0x000fe2000c101904 */
[----:B------:R-:W-:Y:S05]  /*0700*/  EXIT ;  /* 0x000000000000794d */ /* 0x000fea0003800000 */
        .weak           $__internal_0_$__cuda_sm3x_div_rn_noftz_f32_slowpath
        .type           $__internal_0_$__cuda_sm3x_div_rn_noftz_f32_slowpath,@function
        .size           $__internal_0_$__cuda_sm3x_div_rn_noftz_f32_slowpath,(.L_x_28 - $__internal_0_$__cuda_sm3x_div_rn_noftz_f32_slowpath)
$__internal_0_$__cuda_sm3x_div_rn_noftz_f32_slowpath:
[--C-:B------:R-:W-:Y:S01]  /*0710*/  SHF.R.U32.HI R7, RZ, 0x17, R11.reuse ;  /* 0x00000017ff077819 */ /* 0x100fe2000001160b */
[----:B------:R-:W-:Y:S01]  /*0720*/  BSSY.RECONVERGENT B1, `(.L_x_2) ;  /* 0x0000065000017945 */ /* 0x000fe20003800200 */
[--C-:B------:R-:W-:Y:S01]  /*0730*/  SHF.R.U32.HI R3, RZ, 0x17, R0.reuse ;  /* 0x00000017ff037819 */ /* 0x100fe20000011600 */
[----:B------:R-:W-:Y:S01]  /*0740*/  IMAD.MOV.U32 R12, RZ, RZ, R0 ;  /* 0x000000ffff0c7224 */ /* 0x000fe200078e0000 */
[----:B------:R-:W-:Y:S01]  /*0750*/  LOP3.LUT R7, R7, 0xff, RZ, 0xc0, !PT ;  /* 0x000000ff07077812 */ /* 0x000fe200078ec0ff */
[----:B------:R-:W-:Y:S01]  /*0760*/  IMAD.MOV.U32 R13, RZ, RZ, R11 ;  /* 0x000000ffff0d7224 */ /* 0x000fe200078e000b */
[----:B------:R-:W-:-:S03]  /*0770*/  LOP3.LUT R10, R3, 0xff, RZ, 0xc0, !PT ;  /* 0x000000ff030a7812 */ /* 0x000fc600078ec0ff */
[----:B------:R-:W-:Y:S01]  /*0780*/  VIADD R15, R7, 0xffffffff ;  /* 0xffffffff070f7836 */ /* 0x000fe20000000000 */
[----:B------:R-:W-:-:S04]  /*0790*/  IADD3 R14, PT, PT, R10, -0x1, RZ ;  /* 0xffffffff0a0e7810 */ /* 0x000fc80007ffe0ff */
[----:B------:R-:W-:-:S04]  /*07a0*/  ISETP.GT.U32.AND P0, PT, R15, 0xfd, PT ;  /* 0x000000fd0f00780c */ /* 0x000fc80003f04070 */
[----:B------:R-:W-:-:S13]  /*07b0*/  ISETP.GT.U32.OR P0, PT, R14, 0xfd, P0 ;  /* 0x000000fd0e00780c */ /* 0x000fda0000704470 */
[----:B------:R-:W-:Y:S01]  /*07c0*/  @!P0 IMAD.MOV.U32 R6, RZ, RZ, RZ ;  /* 0x000000ffff068224 */ /* 0x000fe200078e00ff */
[----:B------:R-:W-:Y:S06]  /*07d0*/  @!P0 BRA `(.L_x_3) ;  /* 0x0000000000608947 */ /* 0x000fec0003800000 */
[----:B------:R-:W-:Y:S02]  /*07e0*/  FSETP.GTU.FTZ.AND P1, PT, |R11|, +INF , PT ;  /* 0x7f8000000b00780b */ /* 0x000fe40003f3c200 */
[----:B------:R-:W-:Y:S02]  /*07f0*/  FSETP.GTU.FTZ.AND P0, PT, |R0|, +INF , PT ;  /* 0x7f8000000000780b */ /* 0x000fe40003f1c200 */
[----:B------:R-:W-:Y:S02]  /*0800*/  MOV R3, R11 ;  /* 0x0000000b00037202 */ /* 0x000fe40000000f00 */
[----:B------:R-:W-:-:S13]  /*0810*/  PLOP3.LUT P0, PT, P0, P1, PT, 0xf8, 0x8f ;  /* 0x00000000008f781c */ /* 0x000fda0000703f70 */
[----:B------:R-:W-:Y:S05]  /*0820*/  @P0 BRA `(.L_x_4) ;  /* 0x00000004004c0947 */ /* 0x000fea0003800000 */
[----:B------:R-:W-:-:S13]  /*0830*/  LOP3.LUT P0, RZ, R13, 0x7fffffff, R12, 0xc8, !PT ;  /* 0x7fffffff0dff7812 */ /* 0x000fda000780c80c */
[----:B------:R-:W-:Y:S05]  /*0840*/  @!P0 BRA `(.L_x_5) ;  /* 0x00000004003c8947 */ /* 0x000fea0003800000 */
[C---:B------:R-:W-:Y:S02]  /*0850*/  FSETP.NEU.FTZ.AND P3, PT, |R0|.reuse, +INF , PT ;  /* 0x7f8000000000780b */ /* 0x040fe40003f7d200 */
[----:B------:R-:W-:Y:S02]  /*0860*/  FSETP.NEU.FTZ.AND P1, PT, |R3|, +INF , PT ;  /* 0x7f8000000300780b */ /* 0x000fe40003f3d200 */
[----:B------:R-:W-:-:S11]  /*0870*/  FSETP.NEU.FTZ.AND P0, PT, |R0|, +INF , PT ;  /* 0x7f8000000000780b */ /* 0x000fd60003f1d200 */
[----:B------:R-:W-:Y:S05]  /*0880*/  @!P1 BRA !P3, `(.L_x_5) ;  /* 0x00000004002c9947 */ /* 0x000fea0005800000 */
[----:B------:R-:W-:-:S04]  /*0890*/  LOP3.LUT P3, RZ, R12, 0x7fffffff, RZ, 0xc0, !PT ;  /* 0x7fffffff0cff7812 */ /* 0x000fc8000786c0ff */
[----:B------:R-:W-:-:S13]  /*08a0*/  PLOP3.LUT P1, PT, P1, P3, PT, 0x2f, 0xf2 ;  /* 0x0000000000f2781c */ /* 0x000fda0000f26577 */
[----:B------:R-:W-:Y:S05]  /*08b0*/  @P1 BRA `(.L_x_6) ;  /* 0x0000000400181947 */ /* 0x000fea0003800000 */
[----:B------:R-:W-:-:S04]  /*08c0*/  LOP3.LUT P1, RZ, R13, 0x7fffffff, RZ, 0xc0, !PT ;  /* 0x7fffffff0dff7812 */ /* 0x000fc8000782c0ff */
[----:B------:R-:W-:-:S13]  /*08d0*/  PLOP3.LUT P0, PT, P0, P1, PT, 0x2f, 0xf2 ;  /* 0x0000000000f2781c */ /* 0x000fda0000702577 */
[----:B------:R-:W-:Y:S05]  /*08e0*/  @P0 BRA `(.L_x_7) ;  /* 0x0000000400000947 */ /* 0x000fea0003800000 */
[----:B------:R-:W-:Y:S02]  /*08f0*/  ISETP.GE.AND P0, PT, R14, RZ, PT ;  /* 0x000000ff0e00720c */ /* 0x000fe40003f06270 */
[----:B------:R-:W-:-:S11]  /*0900*/  ISETP.GE.AND P1, PT, R15, RZ, PT ;  /* 0x000000ff0f00720c */ /* 0x000fd60003f26270 */
[----:B------:R-:W-:Y:S02]  /*0910*/  @P0 IMAD.MOV.U32 R6, RZ, RZ, RZ ;  /* 0x000000ffff060224 */ /* 0x000fe400078e00ff */
[----:B------:R-:W-:Y:S01]  /*0920*/  @!P0 FFMA R12, R0, 1.84467440737095516160e+19, RZ ;  /* 0x5f800000000c8823 */ /* 0x000fe200000000ff */
[----:B------:R-:W-:Y:S02]  /*0930*/  @!P0 IMAD.MOV.U32 R6, RZ, RZ, -0x40 ;  /* 0xffffffc0ff068424 */ /* 0x000fe400078e00ff */
[----:B------:R-:W-:-:S03]  /*0940*/  @!P1 FFMA R13, R3, 1.84467440737095516160e+19, RZ ;  /* 0x5f800000030d9823 */ /* 0x000fc600000000ff */
[----:B------:R-:W-:-:S07]  /*0950*/  @!P1 IADD3 R6, PT, PT, R6, 0x40, RZ ;  /* 0x0000004006069810 */ /* 0x000fce0007ffe0ff */
.L_x_3:
[----:B------:R-:W-:Y:S01]  /*0960*/  LEA R0, R7, 0xc0800000, 0x17 ;  /* 0xc080000007007811 */ /* 0x000fe200078eb8ff */
[----:B------:R-:W-:Y:S01]  /*0970*/  VIADD R10, R10, 0xffffff81 ;  /* 0xffffff810a0a7836 */ /* 0x000fe20000000000 */
[----:B------:R-:W-:Y:S03]  /*0980*/  BSSY.RECONVERGENT B2, `(.L_x_8) ;  /* 0x0000035000027945 */ /* 0x000fe60003800200 */
[----:B------:R-:W-:Y:S01]  /*0990*/  IMAD.IADD R3, R13, 0x1, -R0 ;  /* 0x000000010d037824 */ /* 0x000fe200078e0a00 */
[C---:B------:R-:W-:Y:S01]  /*09a0*/  IADD3 R7, PT, PT, R10.reuse, 0x7f, -R7 ;  /* 0x0000007f0a077810 */ /* 0x040fe20007ffe807 */
[----:B------:R-:W-:Y:S02]  /*09b0*/  IMAD R0, R10, -0x800000, R12 ;  /* 0xff8000000a007824 */ /* 0x000fe400078e020c */
[----:B------:R-:W0:Y:S01]  /*09c0*/  MUFU.RCP R13, R3 ;  /* 0x00000003000d7308 */ /* 0x000e220000001000 */
[----:B------:R-:W-:Y:S01]  /*09d0*/  FADD.FTZ R15, -R3, -RZ ;  /* 0x800000ff030f7221 */ /* 0x000fe20000010100 */
[----:B------:R-:W-:-:S03]  /*09e0*/  IADD3 R7, PT, PT, R7, R6, RZ ;  /* 0x0000000607077210 */ /* 0x000fc60007ffe0ff */
[----:B0-----:R-:W-:-:S04]  /*09f0*/  FFMA R14, R13, R15, 1 ;  /* 0x3f8000000d0e7423 */ /* 0x001fc8000000000f */
[----:B------:R-:W-:-:S04]  /*0a00*/  FFMA R17, R13, R14, R13 ;  /* 0x0000000e0d117223 */ /* 0x000fc8000000000d */
[----:B------:R-:W-:-:S04]  /*0a10*/  FFMA R12, R0, R17, RZ ;  /* 0x00000011000c7223 */ /* 0x000fc800000000ff */
[----:B------:R-:W-:-:S04]  /*0a20*/  FFMA R13, R15, R12, R0 ;  /* 0x0000000c0f0d7223 */ /* 0x000fc80000000000 */
[----:B------:R-:W-:-:S04]  /*0a30*/  FFMA R12, R17, R13, R12 ;  /* 0x0000000d110c7223 */ /* 0x000fc8000000000c */
[----:B------:R-:W-:-:S04]  /*0a40*/  FFMA R15, R15, R12, R0 ;  /* 0x0000000c0f0f7223 */ /* 0x000fc80000000000 */
[----:B------:R-:W-:-:S05]  /*0a50*/  FFMA R0, R17, R15, R12 ;  /* 0x0000000f11007223 */ /* 0x000fca000000000c */
[----:B------:R-:W-:-:S04]  /*0a60*/  SHF.R.U32.HI R3, RZ, 0x17, R0 ;  /* 0x00000017ff037819 */ /* 0x000fc80000011600 */
[----:B------:R-:W-:-:S05]  /*0a70*/  LOP3.LUT R3, R3, 0xff, RZ, 0xc0, !PT ;  /* 0x000000ff03037812 */ /* 0x000fca00078ec0ff */
[----:B------:R-:W-:-:S04]  /*0a80*/  IMAD.IADD R13, R3, 0x1, R7 ;  /* 0x00000001030d7824 */ /* 0x000fc800078e0207 */
[----:B------:R-:W-:-:S05]  /*0a90*/  VIADD R3, R13, 0xffffffff ;  /* 0xffffffff0d037836 */ /* 0x000fca0000000000 */
[----:B------:R-:W-:-:S13]  /*0aa0*/  ISETP.GE.U32.AND P0, PT, R3, 0xfe, PT ;  /* 0x000000fe0300780c */ /* 0x000fda0003f06070 */
[----:B------:R-:W-:Y:S05]  /*0ab0*/  @!P0 BRA `(.L_x_9) ;  /* 0x0000000000808947 */ /* 0x000fea0003800000 */
[----:B------:R-:W-:-:S13]  /*0ac0*/  ISETP.GT.AND P0, PT, R13, 0xfe, PT ;  /* 0x000000fe0d00780c */ /* 0x000fda0003f04270 */
[----:B------:R-:W-:Y:S05]  /*0ad0*/  @P0 BRA `(.L_x_10) ;  /* 0x00000000006c0947 */ /* 0x000fea0003800000 */
[----:B------:R-:W-:-:S13]  /*0ae0*/  ISETP.GE.AND P0, PT, R13, 0x1, PT ;  /* 0x000000010d00780c */ /* 0x000fda0003f06270 */
[----:B------:R-:W-:Y:S05]  /*0af0*/  @P0 BRA `(.L_x_11) ;  /* 0x0000000000740947 */ /* 0x000fea0003800000 */
[----:B------:R-:W-:Y:S02]  /*0b00*/  ISETP.GE.AND P0, PT, R13, -0x18, PT ;  /* 0xffffffe80d00780c */ /* 0x000fe40003f06270 */
[----:B------:R-:W-:-:S11]  /*0b10*/  LOP3.LUT R0, R0, 0x80000000, RZ, 0xc0, !PT ;  /* 0x8000000000007812 */ /* 0x000fd600078ec0ff */
[----:B------:R-:W-:Y:S05]  /*0b20*/  @!P0 BRA `(.L_x_11) ;  /* 0x0000000000688947 */ /* 0x000fea0003800000 */
[-CC-:B------:R-:W-:Y:S01]  /*0b30*/  FFMA.RZ R3, R17, R15.reuse, R12.reuse ;  /* 0x0000000f11037223 */ /* 0x180fe2000000c00c */
[----:B------:R-:W-:Y:S01]  /*0b40*/  IADD3 R10, PT, PT, R13, 0x20, RZ ;  /* 0x000000200d0a7810 */ /* 0x000fe20007ffe0ff */
[-CC-:B------:R-:W-:Y:S01]  /*0b50*/  FFMA.RM R6, R17, R15.reuse, R12.reuse ;  /* 0x0000000f11067223 */ /* 0x180fe2000000400c */
[----:B------:R-:W-:Y:S02]  /*0b60*/  ISETP.NE.AND P3, PT, R13, RZ, PT ;  /* 0x000000ff0d00720c */ /* 0x000fe40003f65270 */
[----:B------:R-:W-:Y:S01]  /*0b70*/  LOP3.LUT R7, R3, 0x7fffff, RZ, 0xc0, !PT ;  /* 0x007fffff03077812 */ /* 0x000fe200078ec0ff */
[----:B------:R-:W-:Y:S01]  /*0b80*/  FFMA.RP R3, R17, R15, R12 ;  /* 0x0000000f11037223 */ /* 0x000fe2000000800c */
[----:B------:R-:W-:Y:S01]  /*0b90*/  IMAD.MOV R12, RZ, RZ, -R13 ;  /* 0x000000ffff0c7224 */ /* 0x000fe200078e0a0d */
[----:B------:R-:W-:Y:S02]  /*0ba0*/  ISETP.NE.AND P1, PT, R13, RZ, PT ;  /* 0x000000ff0d00720c */ /* 0x000fe40003f25270 */
[----:B------:R-:W-:-:S02]  /*0bb0*/  LOP3.LUT R7, R7, 0x800000, RZ, 0xfc, !PT ;  /* 0x0080000007077812 */ /* 0x000fc400078efcff */
[----:B------:R-:W-:Y:S02]  /*0bc0*/  FSETP.NEU.FTZ.AND P0, PT, R3, R6, PT ;  /* 0x000000060300720b */ /* 0x000fe40003f1d000 */
[----:B------:R-:W-:Y:S02]  /*0bd0*/  SHF.L.U32 R10, R7, R10, RZ ;  /* 0x0000000a070a7219 */ /* 0x000fe400000006ff */
[----:B------:R-:W-:Y:S02]  /*0be0*/  SEL R6, R12, RZ, P3 ;  /* 0x000000ff0c067207 */ /* 0x000fe40001800000 */
[----:B------:R-:W-:Y:S02]  /*0bf0*/  ISETP.NE.AND P1, PT, R10, RZ, P1 ;  /* 0x000000ff0a00720c */ /* 0x000fe40000f25270 */
[----:B------:R-:W-:Y:S02]  /*0c00*/  SHF.R.U32.HI R6, RZ, R6, R7 ;  /* 0x00000006ff067219 */ /* 0x000fe40000011607 */
[----:B------:R-:W-:-:S02]  /*0c10*/  PLOP3.LUT P0, PT, P0, P1, PT, 0xf8, 0x8f ;  /* 0x00000000008f781c */ /* 0x000fc40000703f70 */
[----:B------:R-:W-:Y:S02]  /*0c20*/  SHF.R.U32.HI R10, RZ, 0x1, R6 ;  /* 0x00000001ff0a7819 */ /* 0x000fe40000011606 */
[----:B------:R-:W-:-:S04]  /*0c30*/  SEL R3, RZ, 0x1, !P0 ;  /* 0x00000001ff037807 */ /* 0x000fc80004000000 */
[----:B------:R-:W-:-:S04]  /*0c40*/  LOP3.LUT R3, R3, 0x1, R10, 0xf8, !PT ;  /* 0x0000000103037812 */ /* 0x000fc800078ef80a */
[----:B------:R-:W-:-:S05]  /*0c50*/  LOP3.LUT R3, R3, R6, RZ, 0xc0, !PT ;  /* 0x0000000603037212 */ /* 0x000fca00078ec0ff */
[----:B------:R-:W-:-:S05]  /*0c60*/  IMAD.IADD R3, R10, 0x1, R3 ;  /* 0x000000010a037824 */ /* 0x000fca00078e0203 */
[----:B------:R-:W-:Y:S01]  /*0c70*/  LOP3.LUT R0, R3, R0, RZ, 0xfc, !PT ;  /* 0x0000000003007212 */ /* 0x000fe200078efcff */
[----:B------:R-:W-:Y:S06]  /*0c80*/  BRA `(.L_x_11) ;  /* 0x0000000000107947 */ /* 0x000fec0003800000 */
.L_x_10:
[----:B------:R-:W-:-:S04]  /*0c90*/  LOP3.LUT R0, R0, 0x80000000, RZ, 0xc0, !PT ;  /* 0x8000000000007812 */ /* 0x000fc800078ec0ff */
[----:B------:R-:W-:Y:S01]  /*0ca0*/  LOP3.LUT R0, R0, 0x7f800000, RZ, 0xfc, !PT ;  /* 0x7f80000000007812 */ /* 0x000fe200078efcff */
[----:B------:R-:W-:Y:S06]  /*0cb0*/  BRA `(.L_x_11) ;  /* 0x0000000000047947 */ /* 0x000fec0003800000 */
.L_x_9:
[----:B------:R-:W-:-:S07]  /*0cc0*/  LEA R0, R7, R0, 0x17 ;  /* 0x0000000007007211 */ /* 0x000fce00078eb8ff */
.L_x_11:
[----:B------:R-:W-:Y:S05]  /*0cd0*/  BSYNC.RECONVERGENT B2 ;  /* 0x0000000000027941 */ /* 0x000fea0003800200 */
.L_x_8:
[----:B------:R-:W-:Y:S05]  /*0ce0*/  BRA `(.L_x_12) ;  /* 0x0000000000207947 */ /* 0x000fea0003800000 */
.L_x_7:
[----:B------:R-:W-:-:S04]  /*0cf0*/  LOP3.LUT R0, R13, 0x80000000, R12, 0x48, !PT ;  /* 0x800000000d007812 */ /* 0x000fc800078e480c */
[----:B------:R-:W-:Y:S01]  /*0d00*/  LOP3.LUT R0, R0, 0x7f800000, RZ, 0xfc, !PT ;  /* 0x7f80000000007812 */ /* 0x000fe200078efcff */
[----:B------:R-:W-:Y:S06]  /*0d10*/  BRA `(.L_x_12) ;  /* 0x0000000000147947 */ /* 0x000fec0003800000 */
.L_x_6:
[----:B------:R-:W-:Y:S01]  /*0d20*/  LOP3.LUT R0, R13, 0x80000000, R12, 0x48, !PT ;  /* 0x800000000d007812 */ /* 0x000fe200078e480c */
[----:B------:R-:W-:Y:S06]  /*0d30*/  BRA `(.L_x_12) ;  /* 0x00000000000c7947 */ /* 0x000fec0003800000 */
.L_x_5:
[----:B------:R-:W0:Y:S01]  /*0d40*/  MUFU.RSQ R0, -QNAN ;  /* 0xffc0000000007908 */ /* 0x000e220000001400 */
[----:B------:R-:W-:Y:S05]  /*0d50*/  BRA `(.L_x_12) ;  /* 0x0000000000047947 */ /* 0x000fea0003800000 */
.L_x_4:
[----:B------:R-:W-:-:S07]  /*0d60*/  FADD.FTZ R0, R0, R3 ;  /* 0x0000000300007221 */ /* 0x000fce0000010000 */
.L_x_12:
[----:B------:R-:W-:Y:S05]  /*0d70*/  BSYNC.RECONVERGENT B1 ;  /* 0x0000000000017941 */ /* 0x000fea0003800200 */
.L_x_2:
[----:B------:R-:W-:-:S04]  /*0d80*/  IMAD.MOV.U32 R3, RZ, RZ, 0x0 ;  /* 0x00000000ff037424 */ /* 0x000fc800078e00ff */
[----:B0-----:R-:W-:Y:S05]  /*0d90*/  RET.REL.NODEC R2 `(_Z18mpi_on_node_kernelPfS_S_P6float4S1_fif) ;  /* 0xfffffff002987950 */ /* 0x001fea0003c3ffff */
.L_x_13:
[----:B------:R-:W-:-:S00]  /*0da0*/  BRA `(.L_x_13) ;  /* 0xfffffffc00fc7947 */ /* 0x000fc0000383ffff */
[----:B------:R-:W-:-:S00]  /*0db0*/  NOP ;  /* 0x0000000000007918 */ /* 0x000fc00000000000 */
        /* <DEDUP_REMOVED lines=12> */
.L_x_28:


//--------------------- .text._Z7kernel2PfS_S_jjff --------------------------
	.section	.text._Z7kernel2PfS_S_jjff,"ax",@progbits
	.align	128
        .global         _Z7kernel2PfS_S_jjff
        .type           _Z7kernel2PfS_S_jjff,@function
        .size           _Z7kernel2PfS_S_jjff,(.L_x_29 - _Z7kernel2PfS_S_jjff)
        .other          _Z7kernel2PfS_S_jjff,@"STO_CUDA_ENTRY STV_DEFAULT"
_Z7kernel2PfS_S_jjff:
.text._Z7kernel2PfS_S_jjff:
        /* <DEDUP_REMOVED lines=12> */
[----:B------:R-:W2:Y:S03]  /*00c0*/  LDCU.64 UR4, c[0x0][0x358] ;  /* 0x00006b00ff0477ac */ /* 0x000ea60008000a00 */
[----:B-1----:R-:W-:Y:S01]  /*00d0*/  IMAD R0, R0, UR6, R5 ;  /* 0x0000000600007c24 */ /* 0x002fe2000f8e0205 */
[----:B------:R-:W1:Y:S02]  /*00e0*/  LDCU UR6, c[0x0][0x3a4] ;  /* 0x00007480ff0677ac */ /* 0x000e640008000800 */
[----:B------:R-:W4:Y:S01]  /*00f0*/  LDC.64 R4, c[0x0][0x390] ;  /* 0x0000e400ff047b82 */ /* 0x000f220000000a00 */
[----:B------:R-:W-:-:S04]  /*0100*/  IMAD.SHL.U32 R7, R0, 0x4, RZ ;  /* 0x0000000400077824 */ /* 0x000fc800078e00ff */
[----:B---3--:R-:W-:-:S04]  /*0110*/  IMAD.WIDE.U32 R2, R7, 0x4, R2 ;  /* 0x0000000407027825 */ /* 0x008fc800078e0002 */
[C---:B0-----:R-:W-:Y:S01]  /*0120*/  IMAD.WIDE.U32 R10, R7.reuse, 0x4, R10 ;  /* 0x00000004070a7825 */ /* 0x041fe200078e000a */
[----:B--2---:R-:W2:Y:S04]  /*0130*/  LDG.E R0, desc[UR4][R2.64] ;  /* 0x0000000402007981 */ /* 0x004ea8000c1e1900 */
[----:B------:R-:W3:Y:S04]  /*0140*/  LDG.E R6, desc[UR4][R2.64+0x8] ;  /* 0x0000080402067981 */ /* 0x000ee8000c1e1900 */
[----:B------:R-:W2:Y:S04]  /*0150*/  LDG.E R9, desc[UR4][R10.64] ;  /* 0x000000040a097981 */ /* 0x000ea8000c1e1900 */
[----:B------:R-:W3:Y:S01]  /*0160*/  LDG.E R13, desc[UR4][R10.64+0x8] ;  /* 0x000008040a0d7981 */ /* 0x000ee2000c1e1900 */
[----:B----4-:R-:W-:-:S05]  /*0170*/  IMAD.WIDE.U32 R4, R7, 0x4, R4 ;  /* 0x0000000407047825 */ /* 0x010fca00078e0004 */
[----:B------:R-:W-:Y:S01]  /*0180*/  STG.E desc[UR4][R4.64+0x4], RZ ;  /* 0x000004ff04007986 */ /* 0x000fe2000c101904 */
[----:B--2---:R-:W-:Y:S01]  /*0190*/  FADD R9, -R0, R9 ;  /* 0x0000000900097221 */ /* 0x004fe20000000100 */
[----:B---3--:R-:W-:-:S03]  /*01a0*/  FADD R15, -R6, R13 ;  /* 0x0000000d060f7221 */ /* 0x008fc60000000100 */
[----:B-1----:R-:W-:Y:S01]  /*01b0*/  FFMA R13, R9, UR6, R0 ;  /* 0x00000006090d7c23 */ /* 0x002fe20008000000 */
[----:B------:R-:W-:-:S04]  /*01c0*/  FFMA R15, R15, UR6, R6 ;  /* 0x000000060f0f7c23 */ /* 0x000fc80008000006 */
[----:B------:R0:W-:Y:S04]  /*01d0*/  STG.E desc[UR4][R4.64], R13 ;  /* 0x0000000d04007986 */ /* 0x0001e8000c101904 */
[----:B------:R1:W-:Y:S04]  /*01e0*/  STG.E desc[UR4][R4.64+0x8], R15 ;  /* 0x0000080f04007986 */ /* 0x0003e8000c101904 */
[----:B------:R-:W2:Y:S04]  /*01f0*/  LDG.E R6, desc[UR4][R10.64] ;  /* 0x000000040a067981 */ /* 0x000ea8000c1e1900 */
[----:B------:R-:W2:Y:S04]  /*0200*/  LDG.E R7, desc[UR4][R2.64] ;  /* 0x0000000402077981 */ /* 0x000ea8000c1e1900 */
[----:B------:R-:W3:Y:S04]  /*0210*/  LDG.E R0, desc[UR4][R10.64+0x8] ;  /* 0x000008040a007981 */ /* 0x000ee8000c1e1900 */
[----:B------:R-:W3:Y:S01]  /*0220*/  LDG.E R9, desc[UR4][R2.64+0x8] ;  /* 0x0000080402097981 */ /* 0x000ee2000c1e1900 */
[----:B------:R-:W-:Y:S01]  /*0230*/  BSSY.RECONVERGENT B0, `(.L_x_14) ;  /* 0x0000011000007945 */ /* 0x000fe20003800200 */
[----:B--2---:R-:W-:Y:S01]  /*0240*/  FADD R6, R6, -R7 ;  /* 0x8000000706067221 */ /* 0x004fe20000000000 */
[----:B---3--:R-:W-:-:S05]  /*0250*/  FADD R7, R0, -R9 ;  /* 0x8000000900077221 */ /* 0x008fca0000000000 */
[----:B------:R-:W-:-:S04]  /*0260*/  FSETP.GT.AND P2, PT, |R6|, |R7|, PT ;  /* 0x400000070600720b */ /* 0x000fc80003f44200 */
[----:B------:R-:W-:-:S04]  /*0270*/  FSEL R9, |R6|, |R7|, P2 ;  /* 0x4000000706097208 */ /* 0x000fc80001000200 */
[----:B------:R-:W0:Y:S01]  /*0280*/  MUFU.RCP R8, R9 ;  /* 0x0000000900087308 */ /* 0x000e220000001000 */
[----:B------:R-:W-:-:S07]  /*0290*/  FSEL R0, |R7|, |R6|, P2 ;  /* 0x4000000607007208 */ /* 0x000fce0001000200 */
[----:B------:R-:W2:Y:S01]  /*02a0*/  FCHK P0, R0, R9 ;  /* 0x0000000900007302 */ /* 0x000ea20000000000 */
[----:B0-----:R-:W-:-:S04]  /*02b0*/  FFMA R13, -R9, R8, 1 ;  /* 0x3f800000090d7423 */ /* 0x001fc80000000108 */
[----:B------:R-:W-:-:S04]  /*02c0*/  FFMA R13, R8, R13, R8 ;  /* 0x0000000d080d7223 */ /* 0x000fc80000000008 */
[----:B------:R-:W-:-:S04]  /*02d0*/  FFMA R8, R0, R13, RZ ;  /* 0x0000000d00087223 */ /* 0x000fc800000000ff */
[----:B------:R-:W-:-:S04]  /*02e0*/  FFMA R2, -R9, R8, R0 ;  /* 0x0000000809027223 */ /* 0x000fc80000000100 */
[----:B------:R-:W-:Y:S01]  /*02f0*/  FFMA R2, R13, R2, R8 ;  /* 0x000000020d027223 */ /* 0x000fe20000000008 */
[----:B-12---:R-:W-:Y:S06]  /*0300*/  @!P0 BRA `(.L_x_15) ;  /* 0x00000000000c8947 */ /* 0x006fec0003800000 */
[----:B------:R-:W-:-:S07]  /*0310*/  MOV R2, 0x330 ;  /* 0x0000033000027802 */ /* 0x000fce0000000f00 */
[----:B------:R-:W-:Y:S05]  /*0320*/  CALL.REL.NOINC `($__internal_1_$__cuda_sm3x_div_rn_noftz_f32_slowpath) ;  /* 0x00000000007c7944 */ /* 0x000fea0003c00000 */
[----:B------:R-:W-:-:S07]  /*0330*/  IMAD.MOV.U32 R2, RZ, RZ, R0 ;  /* 0x000000ffff027224 */ /* 0x000fce00078e0000 */
.L_x_15:
[----:B------:R-:W-:Y:S05]  /*0340*/  BSYNC.RECONVERGENT B0 ;  /* 0x0000000000007941 */ /* 0x000fea0003800200 */
.L_x_14:
[----:B------:R-:W-:Y:S02]  /*0350*/  IMAD.MOV.U32 R3, RZ, RZ, 0x3b33710b ;  /* 0x3b33710bff037424 */ /* 0x000fe400078e00ff */
[----:B------:R-:W-:Y:S01]  /*0360*/  FMUL R0, R2, R2 ;  /* 0x0000000202007220 */ /* 0x000fe20000400000 */
[----:B------:R-:W-:Y:S01]  /*0370*/  IMAD.MOV.U32 R8, RZ, RZ, 0x3f6ee581 ;  /* 0x3f6ee581ff087424 */ /* 0x000fe200078e00ff */
[C---:B------:R-:W-:Y:S02]  /*0380*/  ISETP.GE.AND P0, PT, R7.reuse, RZ, PT ;  /* 0x000000ff0700720c */ /* 0x040fe40003f06270 */
[----:B------:R-:W-:Y:S01]  /*0390*/  FFMA R3, R0, R3, -0.015681877732276916504 ;  /* 0xbc80774800037423 */ /* 0x000fe20000000003 */
[----:B------:R-:W-:Y:S01]  /*03a0*/  FSETP.NEU.AND P3, PT, |R7|, |R6|, PT ;  /* 0x400000060700720b */ /* 0x000fe20003f6d200 */
[----:B------:R-:W-:Y:S01]  /*03b0*/  FADD R7, |R6|, |R7| ;  /* 0x4000000706077221 */ /* 0x000fe20000000200 */
[----:B------:R-:W-:Y:S01]  /*03c0*/  FSETP.NEU.AND P1, PT, R9, RZ, PT ;  /* 0x000000ff0900720b */ /* 0x000fe20003f2d000 */
        /* <DEDUP_REMOVED lines=21> */
        .weak           $__internal_1_$__cuda_sm3x_div_rn_noftz_f32_slowpath
        .type           $__internal_1_$__cuda_sm3x_div_rn_noftz_f32_slowpath,@function
        .size           $__internal_1_$__cuda_sm3x_div_rn_noftz_f32_slowpath,(.L_x_29 - $__internal_1_$__cuda_sm3x_div_rn_noftz_f32_slowpath)
$__internal_1_$__cuda_sm3x_div_rn_noftz_f32_slowpath:
        /* <DEDUP_REMOVED lines=13> */
[----:B------:R-:W-:Y:S01]  /*05f0*/  FSETP.GTU.FTZ.AND P1, PT, |R9|, +INF , PT ;  /* 0x7f8000000900780b */ /* 0x000fe20003f3c200 */
[----:B------:R-:W-:Y:S01]  /*0600*/  IMAD.MOV.U32 R3, RZ, RZ, R9 ;  /* 0x000000ffff037224 */ /* 0x000fe200078e0009 */
[----:B------:R-:W-:-:S04]  /*0610*/  FSETP.GTU.FTZ.AND P0, PT, |R0|, +INF , PT ;  /* 0x7f8000000000780b */ /* 0x000fc80003f1c200 */
        /* <DEDUP_REMOVED lines=16> */
[----:B------:R-:W-:Y:S01]  /*0720*/  @P0 MOV R8, RZ ;  /* 0x000000ff00080202 */ /* 0x000fe20000000f00 */
[----:B------:R-:W-:Y:S02]  /*0730*/  @!P0 IMAD.MOV.U32 R8, RZ, RZ, -0x40 ;  /* 0xffffffc0ff088424 */ /* 0x000fe400078e00ff */
[----:B------:R-:W-:Y:S01]  /*0740*/  @!P0 FFMA R12, R0, 1.84467440737095516160e+19, RZ ;  /* 0x5f800000000c8823 */ /* 0x000fe200000000ff */
[----:B------:R-:W-:Y:S01]  /*0750*/  @!P1 FFMA R13, R3, 1.84467440737095516160e+19, RZ ;  /* 0x5f800000030d9823 */ /* 0x000fe200000000ff */
[----:B------:R-:W-:-:S07]  /*0760*/  @!P1 VIADD R8, R8, 0x40 ;  /* 0x0000004008089836 */ /* 0x000fce0000000000 */
.L_x_17:
[----:B------:R-:W-:Y:S01]  /*0770*/  LEA R0, R10, 0xc0800000, 0x17 ;  /* 0xc08000000a007811 */ /* 0x000fe200078eb8ff */
[----:B------:R-:W-:Y:S01]  /*0780*/  VIADD R11, R11, 0xffffff81 ;  /* 0xffffff810b0b7836 */ /* 0x000fe20000000000 */
[----:B------:R-:W-:Y:S03]  /*0790*/  BSSY.RECONVERGENT B2, `(.L_x_22) ;  /* 0x0000035000027945 */ /* 0x000fe60003800200 */
[----:B------:R-:W-:Y:S02]  /*07a0*/  IMAD.IADD R3, R13, 0x1, -R0 ;  /* 0x000000010d037824 */ /* 0x000fe400078e0a00 */
[C---:B------:R-:W-:Y:S01]  /*07b0*/  IMAD R0, R11.reuse, -0x800000, R12 ;  /* 0xff8000000b007824 */ /* 0x040fe200078e020c */
[----:B------:R-:W-:Y:S01]  /*07c0*/  IADD3 R11, PT, PT, R11, 0x7f, -R10 ;  /* 0x0000007f0b0b7810 */ /* 0x000fe20007ffe80a */
[----:B------:R-:W0:Y:S01]  /*07d0*/  MUFU.RCP R13, R3 ;  /* 0x00000003000d7308 */ /* 0x000e220000001000 */
[----:B------:R-:W-:-:S02]  /*07e0*/  FADD.FTZ R15, -R3, -RZ ;  /* 0x800000ff030f7221 */ /* 0x000fc40000010100 */
[----:B------:R-:W-:Y:S02]  /*07f0*/  IADD3 R11, PT, PT, R11, R8, RZ ;  /* 0x000000080b0b7210 */ /* 0x000fe40007ffe0ff */
        /* <DEDUP_REMOVED lines=21> */
[----:B------:R-:W-:Y:S02]  /*0950*/  VIADD R11, R13, 0x20 ;  /* 0x000000200d0b7836 */ /* 0x000fe40000000000 */
        /* <DEDUP_REMOVED lines=16> */
[----:B------:R-:W-:-:S04]  /*0a60*/  LOP3.LUT R8, R8, R3, RZ, 0xc0, !PT ;  /* 0x0000000308087212 */ /* 0x000fc800078ec0ff */
[----:B------:R-:W-:-:S04]  /*0a70*/  IADD3 R11, PT, PT, R11, R8, RZ ;  /* 0x000000080b0b7210 */ /* 0x000fc80007ffe0ff */
[----:B------:R-:W-:Y:S01]  /*0a80*/  LOP3.LUT R0, R11, R0, RZ, 0xfc, !PT ;  /* 0x000000000b007212 */ /* 0x000fe200078efcff */
[----:B------:R-:W-:Y:S06]  /*0a90*/  BRA `(.L_x_25) ;  /* 0x0000000000107947 */ /* 0x000fec0003800000 */
.L_x_24:
[----:B------:R-:W-:-:S04]  /*0aa0*/  LOP3.LUT R0, R0, 0x80000000, RZ, 0xc0, !PT ;  /* 0x8000000000007812 */ /* 0x000fc800078ec0ff */
[----:B------:R-:W-:Y:S01]  /*0ab0*/  LOP3.LUT R0, R0, 0x7f800000, RZ, 0xfc, !PT ;  /* 0x7f80000000007812 */ /* 0x000fe200078efcff */
[----:B------:R-:W-:Y:S06]  /*0ac0*/  BRA `(.L_x_25) ;  /* 0x0000000000047947 */ /* 0x000fec0003800000 */
.L_x_23:
[----:B------:R-:W-:-:S07]  /*0ad0*/  IMAD R0, R11, 0x800000, R0 ;  /* 0x008000000b007824 */ /* 0x000fce00078e0200 */
.L_x_25:
[----:B------:R-:W-:Y:S05]  /*0ae0*/  BSYNC.RECONVERGENT B2 ;  /* 0x0000000000027941 */ /* 0x000fea0003800200 */
.L_x_22:
[----:B------:R-:W-:Y:S05]  /*0af0*/  BRA `(.L_x_26) ;  /* 0x0000000000207947 */ /* 0x000fea0003800000 */
.L_x_21:
[----:B------:R-:W-:-:S04]  /*0b00*/  LOP3.LUT R0, R13, 0x80000000, R12, 0x48, !PT ;  /* 0x800000000d007812 */ /* 0x000fc800078e480c */
[----:B------:R-:W-:Y:S01]  /*0b10*/  LOP3.LUT R0, R0, 0x7f800000, RZ, 0xfc, !PT ;  /* 0x7f80000000007812 */ /* 0x000fe200078efcff */
[----:B------:R-:W-:Y:S06]  /*0b20*/  BRA `(.L_x_26) ;  /* 0x0000000000147947 */ /* 0x000fec0003800000 */
.L_x_20:
[----:B------:R-:W-:Y:S01]  /*0b30*/  LOP3.LUT R0, R13, 0x80000000, R12, 0x48, !PT ;  /* 0x800000000d007812 */ /* 0x000fe200078e480c */
[----:B------:R-:W-:Y:S06]  /*0b40*/  BRA `(.L_x_26) ;  /* 0x00000000000c7947 */ /* 0x000fec0003800000 */
.L_x_19:
[----:B------:R-:W0:Y:S01]  /*0b50*/  MUFU.RSQ R0, -QNAN ;  /* 0xffc0000000007908 */ /* 0x000e220000001400 */
[----:B------:R-:W-:Y:S05]  /*0b60*/  BRA `(.L_x_26) ;  /* 0x0000000000047947 */ /* 0x000fea0003800000 */
.L_x_18:
[----:B------:R-:W-:-:S07]  /*0b70*/  FADD.FTZ R0, R0, R3 ;  /* 0x0000000300007221 */ /* 0x000fce0000010000 */
.L_x_26:
[----:B------:R-:W-:Y:S05]  /*0b80*/  BSYNC.RECONVERGENT B1 ;  /* 0x0000000000017941 */ /* 0x000fea0003800200 */
.L_x_16:
[----:B------:R-:W-:-:S04]  /*0b90*/  IMAD.MOV.U32 R3, RZ, RZ, 0x0 ;  /* 0x00000000ff037424 */ /* 0x000fc800078e00ff */
[----:B0-----:R-:W-:Y:S05]  /*0ba0*/  RET.REL.NODEC R2 `(_Z7kernel2PfS_S_jjff) ;  /* 0xfffffff402147950 */ /* 0x001fea0003c3ffff */
.L_x_27:
        /* <DEDUP_REMOVED lines=13> */
.L_x_29:


//--------------------- .nv.shared.reserved.0     --------------------------
	.section	.nv.shared.reserved.0,"aw",@nobits
	.weak		__nv_reservedSMEM_offset_0_alias
	.size		__nv_reservedSMEM_offset_0_alias, 0, 64
	.other		__nv_reservedSMEM_offset_0_alias,@"STO_CUDA_RESERVED_SHARED STV_DEFAULT"
__nv_reservedSMEM_offset_0_alias:
	.zero		0
	.zero		64


//--------------------- .nv.constant0._Z18mpi_on_node_kernelPfS_S_P6float4S1_fif --------------------------
	.section	.nv.constant0._Z18mpi_on_node_kernelPfS_S_P6float4S1_fif,"a",@progbits
	.sectionflags	@""
	.align	4
.nv.constant0._Z18mpi_on_node_kernelPfS_S_P6float4S1_fif:
	.zero		948


//--------------------- .nv.constant0._Z7kernel2PfS_S_jjff --------------------------
	.section	.nv.constant0._Z7kernel2PfS_S_jjff,"a",@progbits
	.sectionflags	@""
	.align	4
.nv.constant0._Z7kernel2PfS_S_jjff:
	.zero		936


//--------------------- SYMBOLS --------------------------

	.type		.nv.reservedSmem.offset0,@object
	.size		.nv.reservedSmem.offset0,0x4
